	.headerflags	@"EF_CUDA_TEXMODE_UNIFIED EF_CUDA_64BIT_ADDRESS EF_CUDA_ACCELERATORS EF_CUDA_SM90 EF_CUDA_VIRTUAL_SM(EF_CUDA_SM90)"
	.elftype	@"ET_EXEC"


//--------------------- .nv.info                  --------------------------
	.section	.nv.info,"",@"SHT_CUDA_INFO"
	.align	4


	//----- nvinfo : EIATTR_REGCOUNT
	.align		4
        /*0000*/ 	.byte	0x04, 0x2f
        /*0002*/ 	.short	(.L_1 - .L_0)
	.align		4
.L_0:
        /*0004*/ 	.word	index@(triton_poi_fused_mul_2)
        /*0008*/ 	.word	0x0000000c


	//----- nvinfo : EIATTR_MIN_STACK_SIZE
	.align		4
.L_1:
        /*000c*/ 	.byte	0x04, 0x12
        /*000e*/ 	.short	(.L_3 - .L_2)
	.align		4
.L_2:
        /*0010*/ 	.word	index@(triton_poi_fused_mul_2)
        /*0014*/ 	.word	0x00000000


	//----- nvinfo : EIATTR_FRAME_SIZE
	.align		4
.L_3:
        /*0018*/ 	.byte	0x04, 0x11
        /*001a*/ 	.short	(.L_5 - .L_4)
	.align		4
.L_4:
        /*001c*/ 	.word	index@(triton_poi_fused_mul_2)
        /*0020*/ 	.word	0x00000000


	//----- nvinfo : EIATTR_MIN_STACK_SIZE
	.align		4
.L_5:
        /*0024*/ 	.byte	0x04, 0x12
        /*0026*/ 	.short	(.L_7 - .L_6)
	.align		4
.L_6:
        /*0028*/ 	.word	index@(triton_poi_fused_mul_2)
        /*002c*/ 	.word	0x00000000
.L_7:


//--------------------- .nv.info.triton_poi_fused_mul_2 --------------------------
	.section	.nv.info.triton_poi_fused_mul_2,"",@"SHT_CUDA_INFO"
	.sectionflags	@""
	.align	4


	//----- nvinfo : EIATTR_CUDA_API_VERSION
	.align		4
        /*0000*/ 	.byte	0x04, 0x37
        /*0002*/ 	.short	(.L_9 - .L_8)
.L_8:
        /*0004*/ 	.word	0x0000007c


	//----- nvinfo : EIATTR_KPARAM_INFO
	.align		4
.L_9:
        /*0008*/ 	.byte	0x04, 0x17
        /*000a*/ 	.short	(.L_11 - .L_10)
.L_10:
        /*000c*/ 	.word	0x00000000
        /*0010*/ 	.short	0x0003
        /*0012*/ 	.short	0x0018
        /*0014*/ 	.byte	0x00, 0xf0, 0x11, 0x00


	//----- nvinfo : EIATTR_KPARAM_INFO
	.align		4
.L_11:
        /*0018*/ 	.byte	0x04, 0x17
        /*001a*/ 	.short	(.L_13 - .L_12)
.L_12:
        /*001c*/ 	.word	0x00000000
        /*0020*/ 	.short	0x0002
        /*0022*/ 	.short	0x0010
        /*0024*/ 	.byte	0x00, 0xf4, 0x21, 0x00


	//----- nvinfo : EIATTR_KPARAM_INFO
	.align		4
.L_13:
        /*0028*/ 	.byte	0x04, 0x17
        /*002a*/ 	.short	(.L_15 - .L_14)
.L_14:
        /*002c*/ 	.word	0x00000000
        /*0030*/ 	.short	0x0001
        /*0032*/ 	.short	0x0008
        /*0034*/ 	.byte	0x00, 0xf4, 0x21, 0x00


	//----- nvinfo : EIATTR_KPARAM_INFO
	.align		4
.L_15:
        /*0038*/ 	.byte	0x04, 0x17
        /*003a*/ 	.short	(.L_17 - .L_16)
.L_16:
        /*003c*/ 	.word	0x00000000
        /*0040*/ 	.short	0x0000
        /*0042*/ 	.short	0x0000
        /*0044*/ 	.byte	0x00, 0xf4, 0x21, 0x00


	//----- nvinfo : EIATTR_SPARSE_MMA_MASK
	.align		4
.L_17:
        /*0048*/ 	.byte	0x03, 0x50
        /*004a*/ 	.short	0x0000


	//----- nvinfo : EIATTR_MAXREG_COUNT
	.align		4
        /*004c*/ 	.byte	0x03, 0x1b
        /*004e*/ 	.short	0x00ff


	//----- nvinfo : EIATTR_EXIT_INSTR_OFFSETS
	.align		4
        /*0050*/ 	.byte	0x04, 0x1c
        /*0052*/ 	.short	(.L_19 - .L_18)


	//   ....[0]....
.L_18:
        /*0054*/ 	.word	0x00000230


	//   ....[1]....
        /*0058*/ 	.word	0x00000250


	//----- nvinfo : EIATTR_REQNTID
	.align		4
.L_19:
        /*005c*/ 	.byte	0x04, 0x10
        /*005e*/ 	.short	(.L_21 - .L_20)
.L_20:
        /*0060*/ 	.word	0x00000080
        /*0064*/ 	.word	0x00000001
        /*0068*/ 	.word	0x00000001


	//----- nvinfo : EIATTR_CBANK_PARAM_SIZE
	.align		4
.L_21:
        /*006c*/ 	.byte	0x03, 0x19
        /*006e*/ 	.short	0x001c


	//----- nvinfo : EIATTR_PARAM_CBANK
	.align		4
        /*0070*/ 	.byte	0x04, 0x0a
        /*0072*/ 	.short	(.L_23 - .L_22)
	.align		4
.L_22:
        /*0074*/ 	.word	index@(.nv.constant0.triton_poi_fused_mul_2)
        /*0078*/ 	.short	0x0210
        /*007a*/ 	.short	0x001c


	//----- nvinfo : EIATTR_SW_WAR
	.align		4
.L_23:
        /*007c*/ 	.byte	0x04, 0x36
        /*007e*/ 	.short	(.L_25 - .L_24)
.L_24:
        /*0080*/ 	.word	0x00000008
.L_25:


//--------------------- .nv.callgraph             --------------------------
	.section	.nv.callgraph,"",@"SHT_CUDA_CALLGRAPH"
	.align	4
	.sectionentsize	8
	.align		4
        /*0000*/ 	.word	0x00000000
	.align		4
        /*0004*/ 	.word	0xffffffff
	.align		4
        /*0008*/ 	.word	0x00000000
	.align		4
        /*000c*/ 	.word	0xfffffffe
	.align		4
        /*0010*/ 	.word	0x00000000
	.align		4
        /*0014*/ 	.word	0xfffffffd
	.align		4
        /*0018*/ 	.word	0x00000000
	.align		4
        /*001c*/ 	.word	0xfffffffc


//--------------------- .text.triton_poi_fused_mul_2 --------------------------
	.section	.text.triton_poi_fused_mul_2,"ax",@progbits
	.align	128
        .global         triton_poi_fused_mul_2
        .type           triton_poi_fused_mul_2,@function
        .size           triton_poi_fused_mul_2,(.L_x_1 - triton_poi_fused_mul_2)
        .other          triton_poi_fused_mul_2,@"STO_CUDA_ENTRY STV_DEFAULT"
triton_poi_fused_mul_2:
.text.triton_poi_fused_mul_2:
[----:B------:R-:W0:Y:S02]  /*0000*/  LDC R1, c[0x0][0x28] ;  /* 0x00000a00ff017b82 */ /* 0x000e240000000800 */
[----:B------:R-:W1:Y:S01]  /*0010*/  S2R R0, SR_TID.X ;  /* 0x0000000000007919 */ /* 0x000e620000002100 */
[----:B------:R-:W2:Y:S01]  /*0020*/  LDC.64 R4, c[0x0][0x218] ;  /* 0x00008600ff047b82 */ /* 0x000ea20000000a00 */
[----:B------:R-:W-:Y:S01]  /*0030*/  HFMA2.MMA R6, -RZ, RZ, 0, 0 ;  /* 0x00000000ff067435 */ /* 0x000fe200000001ff */
[----:B------:R-:W-:Y:S01]  /*0040*/  ULDC.64 UR4, c[0x0][0x208] ;  /* 0x0000820000047ab9 */ /* 0x000fe20000000a00 */
[----:B------:R-:W3:Y:S01]  /*0050*/  S2R R7, SR_CTAID.X ;  /* 0x0000000000077919 */ /* 0x000ee20000002500 */
[----:B-1----:R-:W-:Y:S02]  /*0060*/  LOP3.LUT R0, R0, 0x7f, RZ, 0xc0, !PT ;  /* 0x0000007f00007812 */ /* 0x002fe400078ec0ff */
[----:B---3--:R-:W-:Y:S02]  /*0070*/  SHF.R.S32.HI R2, RZ, 0x18, R7 ;  /* 0x00000018ff027819 */ /* 0x008fe40000011407 */
[----:B------:R-:W-:Y:S02]  /*0080*/  LEA R7, R7, R0, 0x7 ;  /* 0x0000000007077211 */ /* 0x000fe400078e38ff */
[----:B------:R-:W-:-:S02]  /*0090*/  SGXT R0, R2, 0x1 ;  /* 0x000000010200781a */ /* 0x000fc40000000200 */
[----:B------:R-:W-:Y:S02]  /*00a0*/  ISETP.GE.AND P0, PT, R7, 0x100, PT ;  /* 0x000001000700780c */ /* 0x000fe40003f06270 */
[----:B------:R-:W-:-:S04]  /*00b0*/  LEA.HI R0, R0, R7, RZ, 0x4 ;  /* 0x0000000700007211 */ /* 0x000fc800078f20ff */
[----:B------:R-:W-:-:S05]  /*00c0*/  SHF.R.S32.HI R3, RZ, 0x4, R0 ;  /* 0x00000004ff037819 */ /* 0x000fca0000011400 */
[----:B--2---:R-:W-:Y:S02]  /*00d0*/  IMAD.WIDE R4, R3, 0x4, R4 ;  /* 0x0000000403047825 */ /* 0x004fe400078e0204 */
[----:B------:R-:W1:Y:S03]  /*00e0*/  LDC.64 R2, c[0x0][0x210] ;  /* 0x00008400ff027b82 */ /* 0x000e660000000a00 */
[----:B------:R2:W3:Y:S01]  /*00f0*/  @!P0 LDG.E.EL R6, desc[UR4][R4.64] ;  /* 0x0000000404068981 */ /* 0x0004e2000c2e1900 */
[----:B------:R-:W-:-:S04]  /*0100*/  MOV R0, RZ ;  /* 0x000000ff00007202 */ /* 0x000fc80000000f00 */
[----:B--2---:R-:W2:Y:S01]  /*0110*/  LDC.64 R4, c[0x0][0x220] ;  /* 0x00008800ff047b82 */ /* 0x004ea20000000a00 */
[----:B-1----:R-:W-:-:S05]  /*0120*/  IMAD.WIDE R2, R7, 0x4, R2 ;  /* 0x0000000407027825 */ /* 0x002fca00078e0202 */
[----:B------:R1:W4:Y:S02]  /*0130*/  @!P0 LDG.E R0, desc[UR4][R2.64] ;  /* 0x0000000402008981 */ /* 0x000324000c1e1900 */
[----:B-1----:R-:W-:Y:S01]  /*0140*/  HFMA2.MMA R3, -RZ, RZ, 1.625, 0 ;  /* 0x3e800000ff037435 */ /* 0x002fe200000001ff */
[----:B---3--:R-:W-:-:S04]  /*0150*/  FADD R6, RZ, -R6 ;  /* 0x80000006ff067221 */ /* 0x008fc80000000000 */
[----:B------:R-:W-:-:S05]  /*0160*/  FMUL R6, R6, 1.4426950216293334961 ;  /* 0x3fb8aa3b06067820 */ /* 0x000fca0000400000 */
[----:B------:R-:W-:-:S13]  /*0170*/  FSETP.GEU.AND P1, PT, R6, -126, PT ;  /* 0xc2fc00000600780b */ /* 0x000fda0003f2e000 */
[----:B------:R-:W-:-:S04]  /*0180*/  @!P1 FMUL R6, R6, 0.5 ;  /* 0x3f00000006069820 */ /* 0x000fc80000400000 */
[----:B------:R-:W1:Y:S02]  /*0190*/  MUFU.EX2 R8, R6 ;  /* 0x0000000600087308 */ /* 0x000e640000000800 */
[----:B-1----:R-:W-:-:S04]  /*01a0*/  @!P1 FMUL R8, R8, R8 ;  /* 0x0000000808089220 */ /* 0x002fc80000400000 */
[----:B------:R-:W-:-:S05]  /*01b0*/  FADD R8, R8, 1 ;  /* 0x3f80000008087421 */ /* 0x000fca0000000000 */
[----:B------:R-:W-:-:S04]  /*01c0*/  FSETP.GT.AND P1, PT, R8, 8.50705917302346158658e+37, PT ;  /* 0x7e8000000800780b */ /* 0x000fc80003f24000 */
[----:B------:R-:W-:-:S09]  /*01d0*/  FSEL R3, R3, 1, P1 ;  /* 0x3f80000003037808 */ /* 0x000fd20000800000 */
[----:B------:R-:W-:-:S06]  /*01e0*/  @P1 FMUL R8, R8, 0.25 ;  /* 0x3e80000008081820 */ /* 0x000fcc0000400000 */
[----:B------:R-:W1:Y:S02]  /*01f0*/  MUFU.RCP R8, R8 ;  /* 0x0000000800087308 */ /* 0x000e640000001000 */
[----:B-1----:R-:W-:Y:S01]  /*0200*/  FMUL R9, R8, R3 ;  /* 0x0000000308097220 */ /* 0x002fe20000400000 */
[----:B--2---:R-:W-:-:S04]  /*0210*/  IMAD.WIDE R2, R7, 0x4, R4 ;  /* 0x0000000407027825 */ /* 0x004fc800078e0204 */
[----:B----4-:R-:W-:Y:S01]  /*0220*/  FMUL R9, R9, R0 ;  /* 0x0000000009097220 */ /* 0x010fe20000400000 */
[----:B------:R-:W-:Y:S06]  /*0230*/  @P0 EXIT ;  /* 0x000000000000094d */ /* 0x000fec0003800000 */
[----:B------:R-:W-:Y:S01]  /*0240*/  STG.E desc[UR4][R2.64], R9 ;  /* 0x0000000902007986 */ /* 0x000fe2000c101904 */
[----:B------:R-:W-:Y:S05]  /*0250*/  EXIT ;  /* 0x000000000000794d */ /* 0x000fea0003800000 */
.L_x_0:
[----:B------:R-:W-:-:S00]  /*0260*/  BRA `(.L_x_0) ;  /* 0xfffffffc00fc7947 */ /* 0x000fc0000383ffff */
[----:B------:R-:W-:-:S00]  /*0270*/  NOP ;  /* 0x0000000000007918 */ /* 0x000fc00000000000 */
        /* <DEDUP_REMOVED lines=8> */
.L_x_1:


//--------------------- .nv.constant0.triton_poi_fused_mul_2 --------------------------
	.section	.nv.constant0.triton_poi_fused_mul_2,"a",@progbits
	.sectionflags	@""
	.align	4
.nv.constant0.triton_poi_fused_mul_2:
	.zero		556
